//
// Generated by NVIDIA NVVM Compiler
//
// Compiler Build ID: CL-36424714
// Cuda compilation tools, release 13.0, V13.0.88
// Based on NVVM 20.0.0
//

.version 9.0
.target sm_100
.address_size 64

	// .globl	_Z10convolve1Dv

.visible .entry _Z10convolve1Dv()
{


	ret;

}
	// .globl	_Z23convolve1D_sharedMemoryv
.visible .entry _Z23convolve1D_sharedMemoryv()
{


	ret;

}


// ===== COMPILED SASS (sm_100) =====

	.target	sm_100

	.elftype	@"ET_EXEC"


//--------------------- .note.nv.tkinfo           --------------------------
	.section	.note.nv.tkinfo,"",@"SHT_NOTE"
	.sectionflags	@"SHF_NOTE_NV_TKINFO"
	.tkinfo
        /*0018*/ 	.word	0x00000002
        /*0030*/ 	.string	""
        /*0030*/ 	.string	"ptxas"
        /*0030*/ 	.string	"Cuda compilation tools, release 13.0, V13.0.88"
        /*0030*/ 	.string	"Build cuda_13.0.r13.0/compiler.36424714_0"
        /*0030*/ 	.string	"-arch sm_100 -m 64 "



//--------------------- .note.nv.cuinfo           --------------------------
	.section	.note.nv.cuinfo,"",@"SHT_NOTE"
	.sectionflags	@"SHF_NOTE_NV_CUINFO"
        /*0018*/ 	.short	0x0002
        /*001a*/ 	.short	0x0064
        /*001c*/ 	.short	0x0082
	.zero		2


//--------------------- .nv.info                  --------------------------
	.section	.nv.info,"",@"SHT_CUDA_INFO"
	.align	4


	//----- nvinfo : EIATTR_REGCOUNT
	.align		4
        /*0000*/ 	.byte	0x04, 0x2f
        /*0002*/ 	.short	(.L_1 - .L_0)
	.align		4
.L_0:
        /*0004*/ 	.word	index@(_Z10convolve1Dv)
        /*0008*/ 	.word	0x00000004


	//----- nvinfo : EIATTR_FRAME_SIZE
	.align		4
.L_1:
        /*000c*/ 	.byte	0x04, 0x11
        /*000e*/ 	.short	(.L_3 - .L_2)
	.align		4
.L_2:
        /*0010*/ 	.word	index@(_Z10convolve1Dv)
        /*0014*/ 	.word	0x00000000


	//----- nvinfo : EIATTR_REGCOUNT
	.align		4
.L_3:
        /*0018*/ 	.byte	0x04, 0x2f
        /*001a*/ 	.short	(.L_5 - .L_4)
	.align		4
.L_4:
        /*001c*/ 	.word	index@(_Z23convolve1D_sharedMemoryv)
        /*0020*/ 	.word	0x00000004


	//----- nvinfo : EIATTR_FRAME_SIZE
	.align		4
.L_5:
        /*0024*/ 	.byte	0x04, 0x11
        /*0026*/ 	.short	(.L_7 - .L_6)
	.align		4
.L_6:
        /*0028*/ 	.word	index@(_Z23convolve1D_sharedMemoryv)
        /*002c*/ 	.word	0x00000000


	//----- nvinfo : EIATTR_MIN_STACK_SIZE
	.align		4
.L_7:
        /*0030*/ 	.byte	0x04, 0x12
        /*0032*/ 	.short	(.L_9 - .L_8)
	.align		4
.L_8:
        /*0034*/ 	.word	index@(_Z23convolve1D_sharedMemoryv)
        /*0038*/ 	.word	0x00000000


	//----- nvinfo : EIATTR_MIN_STACK_SIZE
	.align		4
.L_9:
        /*003c*/ 	.byte	0x04, 0x12
        /*003e*/ 	.short	(.L_11 - .L_10)
	.align		4
.L_10:
        /*0040*/ 	.word	index@(_Z10convolve1Dv)
        /*0044*/ 	.word	0x00000000
.L_11:


//--------------------- .nv.compat                --------------------------
	.section	.nv.compat,"",@"SHT_CUDA_COMPAT_INFO"
	.align	4
        /*0000*/ 	.byte	0x02, 0x09, 0x00, 0x00, 0x02, 0x02, 0x01, 0x00, 0x02, 0x05, 0x05, 0x00, 0x03, 0x07, 0x01, 0x01
        /*0010*/ 	.byte	0x02, 0x03, 0x00, 0x00, 0x02, 0x06, 0x01, 0x00, 0x04, 0x0b, 0x08, 0x00, 0x09, 0x00, 0x00, 0x00
        /*0020*/ 	.byte	0x00, 0x00, 0x00, 0x00


//--------------------- .nv.info._Z23convolve1D_sharedMemoryv --------------------------
	.section	.nv.info._Z23convolve1D_sharedMemoryv,"",@"SHT_CUDA_INFO"
	.sectionflags	@""
	.align	4


	//----- nvinfo : EIATTR_CUDA_API_VERSION
	.align		4
        /*0000*/ 	.byte	0x04, 0x37
        /*0002*/ 	.short	(.L_13 - .L_12)
.L_12:
        /*0004*/ 	.word	0x00000082


	//----- nvinfo : EIATTR_SPARSE_MMA_MASK
	.align		4
.L_13:
        /*0008*/ 	.byte	0x03, 0x50
        /*000a*/ 	.short	0x0000


	//----- nvinfo : EIATTR_MAXREG_COUNT
	.align		4
        /*000c*/ 	.byte	0x03, 0x1b
        /*000e*/ 	.short	0x00ff


	//----- nvinfo : EIATTR_MERCURY_ISA_VERSION
	.align		4
        /*0010*/ 	.byte	0x03, 0x5f
        /*0012*/ 	.short	0x0101


	//----- nvinfo : EIATTR_VRC_CTA_INIT_COUNT
	.align		4
        /*0014*/ 	.byte	0x02, 0x4a
	.zero		1
	.zero		1


	//----- nvinfo : EIATTR_EXIT_INSTR_OFFSETS
	.align		4
        /*0018*/ 	.byte	0x04, 0x1c
        /*001a*/ 	.short	(.L_15 - .L_14)


	//   ....[0]....
.L_14:
        /*001c*/ 	.word	0x00000010


	//----- nvinfo : EIATTR_SW_WAR
	.align		4
.L_15:
        /*0020*/ 	.byte	0x04, 0x36
        /*0022*/ 	.short	(.L_17 - .L_16)
.L_16:
        /*0024*/ 	.word	0x00000008
.L_17:


//--------------------- .nv.info._Z10convolve1Dv  --------------------------
	.section	.nv.info._Z10convolve1Dv,"",@"SHT_CUDA_INFO"
	.sectionflags	@""
	.align	4


	//----- nvinfo : EIATTR_CUDA_API_VERSION
	.align		4
        /*0000*/ 	.byte	0x04, 0x37
        /*0002*/ 	.short	(.L_19 - .L_18)
.L_18:
        /*0004*/ 	.word	0x00000082


	//----- nvinfo : EIATTR_SPARSE_MMA_MASK
	.align		4
.L_19:
        /*0008*/ 	.byte	0x03, 0x50
        /*000a*/ 	.short	0x0000


	//----- nvinfo : EIATTR_MAXREG_COUNT
	.align		4
        /*000c*/ 	.byte	0x03, 0x1b
        /*000e*/ 	.short	0x00ff


	//----- nvinfo : EIATTR_MERCURY_ISA_VERSION
	.align		4
        /*0010*/ 	.byte	0x03, 0x5f
        /*0012*/ 	.short	0x0101


	//----- nvinfo : EIATTR_VRC_CTA_INIT_COUNT
	.align		4
        /*0014*/ 	.byte	0x02, 0x4a
	.zero		1
	.zero		1


	//----- nvinfo : EIATTR_EXIT_INSTR_OFFSETS
	.align		4
        /*0018*/ 	.byte	0x04, 0x1c
        /*001a*/ 	.short	(.L_21 - .L_20)


	//   ....[0]....
.L_20:
        /*001c*/ 	.word	0x00000010


	//----- nvinfo : EIATTR_SW_WAR
	.align		4
.L_21:
        /*0020*/ 	.byte	0x04, 0x36
        /*0022*/ 	.short	(.L_23 - .L_22)
.L_22:
        /*0024*/ 	.word	0x00000008
.L_23:


//--------------------- .nv.callgraph             --------------------------
	.section	.nv.callgraph,"",@"SHT_CUDA_CALLGRAPH"
	.align	4
	.sectionentsize	8
	.align		4
        /*0000*/ 	.word	0x00000000
	.align		4
        /*0004*/ 	.word	0xffffffff
	.align		4
        /*0008*/ 	.word	0x00000000
	.align		4
        /*000c*/ 	.word	0xfffffffe
	.align		4
        /*0010*/ 	.word	0x00000000
	.align		4
        /*0014*/ 	.word	0xfffffffd
	.align		4
        /*0018*/ 	.word	0x00000000
	.align		4
        /*001c*/ 	.word	0xfffffffc


//--------------------- .text._Z23convolve1D_sharedMemoryv --------------------------
	.section	.text._Z23convolve1D_sharedMemoryv,"ax",@progbits
	.align	128
        .global         _Z23convolve1D_sharedMemoryv
        .type           _Z23convolve1D_sharedMemoryv,@function
        .size           _Z23convolve1D_sharedMemoryv,(.L_x_2 - _Z23convolve1D_sharedMemoryv)
        .other          _Z23convolve1D_sharedMemoryv,@"STO_CUDA_ENTRY STV_DEFAULT"
_Z23convolve1D_sharedMemoryv:
.text._Z23convolve1D_sharedMemoryv:
[----:B------:R-:W-:Y:S01]  /*0000*/  LDC R1, c[0x0][0x37c] ;  /* 0x0000df00ff017b82 */ /* 0x000fe20000000800 */
[----:B------:R-:W-:Y:S05]  /*0010*/  EXIT ;  /* 0x000000000000794d */ /* 0x000fea0003800000 */
.L_x_0:
[----:B------:R-:W-:-:S00]  /*0020*/  BRA `(.L_x_0) ;  /* 0xfffffffc00fc7947 */ /* 0x000fc0000383ffff */
[----:B------:R-:W-:-:S00]  /*0030*/  NOP ;  /* 0x0000000000007918 */ /* 0x000fc00000000000 */
        /* <DEDUP_REMOVED lines=12> */
.L_x_2:


//--------------------- .text._Z10convolve1Dv     --------------------------
	.section	.text._Z10convolve1Dv,"ax",@progbits
	.align	128
        .global         _Z10convolve1Dv
        .type           _Z10convolve1Dv,@function
        .size           _Z10convolve1Dv,(.L_x_3 - _Z10convolve1Dv)
        .other          _Z10convolve1Dv,@"STO_CUDA_ENTRY STV_DEFAULT"
_Z10convolve1Dv:
.text._Z10convolve1Dv:
[----:B------:R-:W-:Y:S01]  /*0000*/  LDC R1, c[0x0][0x37c] ;  /* 0x0000df00ff017b82 */ /* 0x000fe20000000800 */
[----:B------:R-:W-:Y:S05]  /*0010*/  EXIT ;  /* 0x000000000000794d */ /* 0x000fea0003800000 */
.L_x_1:
        /* <DEDUP_REMOVED lines=14> */
.L_x_3:


//--------------------- .nv.shared.reserved.0     --------------------------
	.section	.nv.shared.reserved.0,"aw",@nobits
	.weak		__nv_reservedSMEM_offset_0_alias
	.size		__nv_reservedSMEM_offset_0_alias, 0, 64
	.other		__nv_reservedSMEM_offset_0_alias,@"STO_CUDA_RESERVED_SHARED STV_DEFAULT"
__nv_reservedSMEM_offset_0_alias:
	.zero		0
	.zero		64


//--------------------- .nv.constant0._Z23convolve1D_sharedMemoryv --------------------------
	.section	.nv.constant0._Z23convolve1D_sharedMemoryv,"a",@progbits
	.sectionflags	@""
	.align	4
.nv.constant0._Z23convolve1D_sharedMemoryv:
	.zero		896


//--------------------- .nv.constant0._Z10convolve1Dv --------------------------
	.section	.nv.constant0._Z10convolve1Dv,"a",@progbits
	.sectionflags	@""
	.align	4
.nv.constant0._Z10convolve1Dv:
	.zero		896


//--------------------- SYMBOLS --------------------------

	.type		.nv.reservedSmem.offset0,@object
	.size		.nv.reservedSmem.offset0,0x4
